//
// Generated by NVIDIA NVVM Compiler
//
// Compiler Build ID: CL-36424714
// Cuda compilation tools, release 13.0, V13.0.88
// Based on NVVM 20.0.0
//

.version 9.0
.target sm_100
.address_size 64

	// .globl	_Z15oddEvenExchangePi
.extern .func  (.param .b32 func_retval0) vprintf
(
	.param .b64 vprintf_param_0,
	.param .b64 vprintf_param_1
)
;
.global .align 1 .b8 $str[25] = {112, 114, 105, 110, 116, 105, 110, 103, 32, 102, 114, 111, 109, 32, 79, 69, 32, 97, 110, 100, 32, 37, 105, 10};
.global .align 1 .b8 $str$1[25] = {112, 114, 105, 110, 116, 105, 110, 103, 32, 102, 114, 111, 109, 32, 69, 79, 32, 97, 110, 100, 32, 37, 105, 10};

.visible .entry _Z15oddEvenExchangePi(
	.param .u64 .ptr .align 1 _Z15oddEvenExchangePi_param_0
)
{
	.local .align 8 .b8 	__local_depot0[8];
	.reg .b64 	%SP;
	.reg .b64 	%SPL;
	.reg .pred 	%p<6>;
	.reg .b32 	%r<11>;
	.reg .b64 	%rd<9>;

	mov.u64 	%SPL, __local_depot0;
	cvta.local.u64 	%SP, %SPL;
	ld.param.u64 	%rd2, [_Z15oddEvenExchangePi_param_0];
	mov.u32 	%r4, %tid.x;
	mov.u32 	%r5, %ntid.x;
	and.b32  	%r7, %r4, 1;
	setp.eq.b32 	%p1, %r7, 1;
	not.pred 	%p2, %p1;
	add.s32 	%r8, %r5, -1;
	setp.eq.s32 	%p3, %r4, %r8;
	or.pred  	%p4, %p2, %p3;
	@%p4 bra 	$L__BB0_3;
	cvta.to.global.u64 	%rd3, %rd2;
	add.u64 	%rd4, %SP, 0;
	add.u64 	%rd5, %SPL, 0;
	st.local.u32 	[%rd5], %r4;
	mov.u64 	%rd6, $str;
	cvta.global.u64 	%rd7, %rd6;
	{ // callseq 0, 0
	.param .b64 param0;
	st.param.b64 	[param0], %rd7;
	.param .b64 param1;
	st.param.b64 	[param1], %rd4;
	.param .b32 retval0;
	call.uni (retval0), 
	vprintf, 
	(
	param0, 
	param1
	);
	ld.param.b32 	%r9, [retval0];
	} // callseq 0
	mul.wide.u32 	%rd8, %r4, 4;
	add.s64 	%rd1, %rd3, %rd8;
	ld.global.u32 	%r2, [%rd1];
	ld.global.u32 	%r3, [%rd1+4];
	setp.le.s32 	%p5, %r2, %r3;
	@%p5 bra 	$L__BB0_3;
	st.global.u32 	[%rd1], %r3;
	st.global.u32 	[%rd1+4], %r2;
$L__BB0_3:
	ret;

}
	// .globl	_Z15evenOddExchangePi
.visible .entry _Z15evenOddExchangePi(
	.param .u64 .ptr .align 1 _Z15evenOddExchangePi_param_0
)
{
	.local .align 8 .b8 	__local_depot1[8];
	.reg .b64 	%SP;
	.reg .b64 	%SPL;
	.reg .pred 	%p<5>;
	.reg .b32 	%r<11>;
	.reg .b64 	%rd<9>;

	mov.u64 	%SPL, __local_depot1;
	cvta.local.u64 	%SP, %SPL;
	ld.param.u64 	%rd2, [_Z15evenOddExchangePi_param_0];
	mov.u32 	%r4, %tid.x;
	mov.u32 	%r5, %ntid.x;
	and.b32  	%r7, %r4, 1;
	setp.eq.b32 	%p1, %r7, 1;
	add.s32 	%r8, %r5, -1;
	setp.eq.s32 	%p2, %r4, %r8;
	or.pred  	%p3, %p1, %p2;
	@%p3 bra 	$L__BB1_3;
	cvta.to.global.u64 	%rd3, %rd2;
	add.u64 	%rd4, %SP, 0;
	add.u64 	%rd5, %SPL, 0;
	st.local.u32 	[%rd5], %r4;
	mov.u64 	%rd6, $str$1;
	cvta.global.u64 	%rd7, %rd6;
	{ // callseq 1, 0
	.param .b64 param0;
	st.param.b64 	[param0], %rd7;
	.param .b64 param1;
	st.param.b64 	[param1], %rd4;
	.param .b32 retval0;
	call.uni (retval0), 
	vprintf, 
	(
	param0, 
	param1
	);
	ld.param.b32 	%r9, [retval0];
	} // callseq 1
	mul.wide.u32 	%rd8, %r4, 4;
	add.s64 	%rd1, %rd3, %rd8;
	ld.global.u32 	%r2, [%rd1];
	ld.global.u32 	%r3, [%rd1+4];
	setp.le.s32 	%p4, %r2, %r3;
	@%p4 bra 	$L__BB1_3;
	st.global.u32 	[%rd1], %r3;
	st.global.u32 	[%rd1+4], %r2;
$L__BB1_3:
	ret;

}


// ===== COMPILED SASS (sm_100) =====

	.target	sm_100

	.elftype	@"ET_EXEC"


//--------------------- .note.nv.tkinfo           --------------------------
	.section	.note.nv.tkinfo,"",@"SHT_NOTE"
	.sectionflags	@"SHF_NOTE_NV_TKINFO"
	.tkinfo
        /*0018*/ 	.word	0x00000002
        /*0030*/ 	.string	""
        /*0030*/ 	.string	"ptxas"
        /*0030*/ 	.string	"Cuda compilation tools, release 13.0, V13.0.88"
        /*0030*/ 	.string	"Build cuda_13.0.r13.0/compiler.36424714_0"
        /*0030*/ 	.string	"-arch sm_100 -m 64 "



//--------------------- .note.nv.cuinfo           --------------------------
	.section	.note.nv.cuinfo,"",@"SHT_NOTE"
	.sectionflags	@"SHF_NOTE_NV_CUINFO"
        /*0018*/ 	.short	0x0002
        /*001a*/ 	.short	0x0064
        /*001c*/ 	.short	0x0082
	.zero		2


//--------------------- .nv.info                  --------------------------
	.section	.nv.info,"",@"SHT_CUDA_INFO"
	.align	4


	//----- nvinfo : EIATTR_REGCOUNT
	.align		4
        /*0000*/ 	.byte	0x04, 0x2f
        /*0002*/ 	.short	(.L_3 - .L_2)
	.align		4
.L_2:
        /*0004*/ 	.word	index@(_Z15oddEvenExchangePi)
        /*0008*/ 	.word	0x00000018


	//----- nvinfo : EIATTR_FRAME_SIZE
	.align		4
.L_3:
        /*000c*/ 	.byte	0x04, 0x11
        /*000e*/ 	.short	(.L_5 - .L_4)
	.align		4
.L_4:
        /*0010*/ 	.word	index@(_Z15oddEvenExchangePi)
        /*0014*/ 	.word	0x00000008


	//----- nvinfo : EIATTR_REGCOUNT
	.align		4
.L_5:
        /*0018*/ 	.byte	0x04, 0x2f
        /*001a*/ 	.short	(.L_7 - .L_6)
	.align		4
.L_6:
        /*001c*/ 	.word	index@(_Z15evenOddExchangePi)
        /*0020*/ 	.word	0x00000018


	//----- nvinfo : EIATTR_FRAME_SIZE
	.align		4
.L_7:
        /*0024*/ 	.byte	0x04, 0x11
        /*0026*/ 	.short	(.L_9 - .L_8)
	.align		4
.L_8:
        /*0028*/ 	.word	index@(_Z15evenOddExchangePi)
        /*002c*/ 	.word	0x00000008


	//----- nvinfo : EIATTR_MIN_STACK_SIZE
	.align		4
.L_9:
        /*0030*/ 	.byte	0x04, 0x12
        /*0032*/ 	.short	(.L_11 - .L_10)
	.align		4
.L_10:
        /*0034*/ 	.word	index@(_Z15evenOddExchangePi)
        /*0038*/ 	.word	0x00000008


	//----- nvinfo : EIATTR_MIN_STACK_SIZE
	.align		4
.L_11:
        /*003c*/ 	.byte	0x04, 0x12
        /*003e*/ 	.short	(.L_13 - .L_12)
	.align		4
.L_12:
        /*0040*/ 	.word	index@(_Z15oddEvenExchangePi)
        /*0044*/ 	.word	0x00000008
.L_13:


//--------------------- .nv.compat                --------------------------
	.section	.nv.compat,"",@"SHT_CUDA_COMPAT_INFO"
	.align	4
        /*0000*/ 	.byte	0x02, 0x09, 0x00, 0x00, 0x02, 0x02, 0x01, 0x00, 0x02, 0x05, 0x05, 0x00, 0x03, 0x07, 0x01, 0x01
        /*0010*/ 	.byte	0x02, 0x03, 0x00, 0x00, 0x02, 0x06, 0x01, 0x00, 0x04, 0x0b, 0x08, 0x00, 0x09, 0x00, 0x00, 0x00
        /*0020*/ 	.byte	0x00, 0x00, 0x00, 0x00


//--------------------- .nv.info._Z15evenOddExchangePi --------------------------
	.section	.nv.info._Z15evenOddExchangePi,"",@"SHT_CUDA_INFO"
	.sectionflags	@""
	.align	4


	//----- nvinfo : EIATTR_CUDA_API_VERSION
	.align		4
        /*0000*/ 	.byte	0x04, 0x37
        /*0002*/ 	.short	(.L_15 - .L_14)
.L_14:
        /*0004*/ 	.word	0x00000082


	//----- nvinfo : EIATTR_KPARAM_INFO
	.align		4
.L_15:
        /*0008*/ 	.byte	0x04, 0x17
        /*000a*/ 	.short	(.L_17 - .L_16)
.L_16:
        /*000c*/ 	.word	0x00000000
        /*0010*/ 	.short	0x0000
        /*0012*/ 	.short	0x0000
        /*0014*/ 	.byte	0x00, 0xf5, 0x21, 0x00


	//----- nvinfo : EIATTR_SPARSE_MMA_MASK
	.align		4
.L_17:
        /*0018*/ 	.byte	0x03, 0x50
        /*001a*/ 	.short	0x0000


	//----- nvinfo : EIATTR_MAXREG_COUNT
	.align		4
        /*001c*/ 	.byte	0x03, 0x1b
        /*001e*/ 	.short	0x00ff


	//----- nvinfo : EIATTR_EXTERNS
	.align		4
        /*0020*/ 	.byte	0x04, 0x0f
        /*0022*/ 	.short	(.L_19 - .L_18)


	//   ....[0]....
	.align		4
.L_18:
        /*0024*/ 	.word	index@(vprintf)


	//----- nvinfo : EIATTR_MERCURY_ISA_VERSION
	.align		4
.L_19:
        /*0028*/ 	.byte	0x03, 0x5f
        /*002a*/ 	.short	0x0101


	//----- nvinfo : EIATTR_VRC_CTA_INIT_COUNT
	.align		4
        /*002c*/ 	.byte	0x02, 0x4a
	.zero		1
	.zero		1


	//----- nvinfo : EIATTR_SYSCALL_OFFSETS
	.align		4
        /*0030*/ 	.byte	0x04, 0x46
        /*0032*/ 	.short	(.L_21 - .L_20)


	//   ....[0]....
.L_20:
        /*0034*/ 	.word	0x00000150


	//----- nvinfo : EIATTR_EXIT_INSTR_OFFSETS
	.align		4
.L_21:
        /*0038*/ 	.byte	0x04, 0x1c
        /*003a*/ 	.short	(.L_23 - .L_22)


	//   ....[0]....
.L_22:
        /*003c*/ 	.word	0x000000c0


	//   ....[1]....
        /*0040*/ 	.word	0x000001b0


	//   ....[2]....
        /*0044*/ 	.word	0x000001e0


	//----- nvinfo : EIATTR_CRS_STACK_SIZE
	.align		4
.L_23:
        /*0048*/ 	.byte	0x04, 0x1e
        /*004a*/ 	.short	(.L_25 - .L_24)
.L_24:
        /*004c*/ 	.word	0x00000000


	//----- nvinfo : EIATTR_CBANK_PARAM_SIZE
	.align		4
.L_25:
        /*0050*/ 	.byte	0x03, 0x19
        /*0052*/ 	.short	0x0008


	//----- nvinfo : EIATTR_PARAM_CBANK
	.align		4
        /*0054*/ 	.byte	0x04, 0x0a
        /*0056*/ 	.short	(.L_27 - .L_26)
	.align		4
.L_26:
        /*0058*/ 	.word	index@(.nv.constant0._Z15evenOddExchangePi)
        /*005c*/ 	.short	0x0380
        /*005e*/ 	.short	0x0008


	//----- nvinfo : EIATTR_SW_WAR
	.align		4
.L_27:
        /*0060*/ 	.byte	0x04, 0x36
        /*0062*/ 	.short	(.L_29 - .L_28)
.L_28:
        /*0064*/ 	.word	0x00000008
.L_29:


//--------------------- .nv.info._Z15oddEvenExchangePi --------------------------
	.section	.nv.info._Z15oddEvenExchangePi,"",@"SHT_CUDA_INFO"
	.sectionflags	@""
	.align	4


	//----- nvinfo : EIATTR_CUDA_API_VERSION
	.align		4
        /*0000*/ 	.byte	0x04, 0x37
        /*0002*/ 	.short	(.L_31 - .L_30)
.L_30:
        /*0004*/ 	.word	0x00000082


	//----- nvinfo : EIATTR_KPARAM_INFO
	.align		4
.L_31:
        /*0008*/ 	.byte	0x04, 0x17
        /*000a*/ 	.short	(.L_33 - .L_32)
.L_32:
        /*000c*/ 	.word	0x00000000
        /*0010*/ 	.short	0x0000
        /*0012*/ 	.short	0x0000
        /*0014*/ 	.byte	0x00, 0xf5, 0x21, 0x00


	//----- nvinfo : EIATTR_SPARSE_MMA_MASK
	.align		4
.L_33:
        /*0018*/ 	.byte	0x03, 0x50
        /*001a*/ 	.short	0x0000


	//----- nvinfo : EIATTR_MAXREG_COUNT
	.align		4
        /*001c*/ 	.byte	0x03, 0x1b
        /*001e*/ 	.short	0x00ff


	//----- nvinfo : EIATTR_EXTERNS
	.align		4
        /*0020*/ 	.byte	0x04, 0x0f
        /*0022*/ 	.short	(.L_35 - .L_34)


	//   ....[0]....
	.align		4
.L_34:
        /*0024*/ 	.word	index@(vprintf)


	//----- nvinfo : EIATTR_MERCURY_ISA_VERSION
	.align		4
.L_35:
        /*0028*/ 	.byte	0x03, 0x5f
        /*002a*/ 	.short	0x0101


	//----- nvinfo : EIATTR_VRC_CTA_INIT_COUNT
	.align		4
        /*002c*/ 	.byte	0x02, 0x4a
	.zero		1
	.zero		1


	//----- nvinfo : EIATTR_SYSCALL_OFFSETS
	.align		4
        /*0030*/ 	.byte	0x04, 0x46
        /*0032*/ 	.short	(.L_37 - .L_36)


	//   ....[0]....
.L_36:
        /*0034*/ 	.word	0x00000150


	//----- nvinfo : EIATTR_EXIT_INSTR_OFFSETS
	.align		4
.L_37:
        /*0038*/ 	.byte	0x04, 0x1c
        /*003a*/ 	.short	(.L_39 - .L_38)


	//   ....[0]....
.L_38:
        /*003c*/ 	.word	0x000000c0


	//   ....[1]....
        /*0040*/ 	.word	0x000001b0


	//   ....[2]....
        /*0044*/ 	.word	0x000001e0


	//----- nvinfo : EIATTR_CRS_STACK_SIZE
	.align		4
.L_39:
        /*0048*/ 	.byte	0x04, 0x1e
        /*004a*/ 	.short	(.L_41 - .L_40)
.L_40:
        /*004c*/ 	.word	0x00000000


	//----- nvinfo : EIATTR_CBANK_PARAM_SIZE
	.align		4
.L_41:
        /*0050*/ 	.byte	0x03, 0x19
        /*0052*/ 	.short	0x0008


	//----- nvinfo : EIATTR_PARAM_CBANK
	.align		4
        /*0054*/ 	.byte	0x04, 0x0a
        /*0056*/ 	.short	(.L_43 - .L_42)
	.align		4
.L_42:
        /*0058*/ 	.word	index@(.nv.constant0._Z15oddEvenExchangePi)
        /*005c*/ 	.short	0x0380
        /*005e*/ 	.short	0x0008


	//----- nvinfo : EIATTR_SW_WAR
	.align		4
.L_43:
        /*0060*/ 	.byte	0x04, 0x36
        /*0062*/ 	.short	(.L_45 - .L_44)
.L_44:
        /*0064*/ 	.word	0x00000008
.L_45:


//--------------------- .nv.callgraph             --------------------------
	.section	.nv.callgraph,"",@"SHT_CUDA_CALLGRAPH"
	.align	4
	.sectionentsize	8
	.align		4
        /*0000*/ 	.word	0x00000000
	.align		4
        /*0004*/ 	.word	0xffffffff
	.align		4
        /*0008*/ 	.word	index@(_Z15evenOddExchangePi)
	.align		4
        /*000c*/ 	.word	index@(vprintf)
	.align		4
        /*0010*/ 	.word	index@(_Z15oddEvenExchangePi)
	.align		4
        /*0014*/ 	.word	index@(vprintf)
	.align		4
        /*0018*/ 	.word	0x00000000
	.align		4
        /*001c*/ 	.word	0xfffffffe
	.align		4
        /*0020*/ 	.word	0x00000000
	.align		4
        /*0024*/ 	.word	0xfffffffd
	.align		4
        /*0028*/ 	.word	0x00000000
	.align		4
        /*002c*/ 	.word	0xfffffffc


//--------------------- .nv.constant4             --------------------------
	.section	.nv.constant4,"a",@progbits
	.align	8
	.align		8
.nv.constant4:
        /*0000*/ 	.dword	vprintf
	.align		8
        /*0008*/ 	.dword	$str
	.align		8
        /*0010*/ 	.dword	$str$1


//--------------------- .text._Z15evenOddExchangePi --------------------------
	.section	.text._Z15evenOddExchangePi,"ax",@progbits
	.align	128
        .global         _Z15evenOddExchangePi
        .type           _Z15evenOddExchangePi,@function
        .size           _Z15evenOddExchangePi,(.L_x_4 - _Z15evenOddExchangePi)
        .other          _Z15evenOddExchangePi,@"STO_CUDA_ENTRY STV_DEFAULT"
_Z15evenOddExchangePi:
.text._Z15evenOddExchangePi:
[----:B------:R-:W0:Y:S01]  /*0000*/  LDC R1, c[0x0][0x37c] ;  /* 0x0000df00ff017b82 */ /* 0x000e220000000800 */
[----:B------:R-:W1:Y:S01]  /*0010*/  S2R R16, SR_TID.X ;  /* 0x0000000000107919 */ /* 0x000e620000002100 */
[----:B------:R-:W2:Y:S01]  /*0020*/  LDCU UR6, c[0x0][0x2fc] ;  /* 0x00005f80ff0677ac */ /* 0x000ea20008000800 */
[----:B0-----:R-:W-:Y:S01]  /*0030*/  VIADD R1, R1, 0xfffffff8 ;  /* 0xfffffff801017836 */ /* 0x001fe20000000000 */
[----:B------:R-:W0:Y:S01]  /*0040*/  LDCU UR4, c[0x0][0x360] ;  /* 0x00006c00ff0477ac */ /* 0x000e220008000800 */
[----:B------:R-:W3:Y:S01]  /*0050*/  LDCU UR5, c[0x0][0x2f8] ;  /* 0x00005f00ff0577ac */ /* 0x000ee20008000800 */
[----:B0-----:R-:W-:Y:S02]  /*0060*/  UIADD3 UR4, UPT, UPT, UR4, -0x1, URZ ;  /* 0xffffffff04047890 */ /* 0x001fe4000fffe0ff */
[----:B---3--:R-:W-:Y:S02]  /*0070*/  IADD3 R6, P1, PT, R1, UR5, RZ ;  /* 0x0000000501067c10 */ /* 0x008fe4000ff3e0ff */
[----:B-1----:R-:W-:-:S03]  /*0080*/  LOP3.LUT R0, R16, 0x1, RZ, 0xc0, !PT ;  /* 0x0000000110007812 */ /* 0x002fc600078ec0ff */
[----:B--2---:R-:W-:Y:S01]  /*0090*/  IMAD.X R7, RZ, RZ, UR6, P1 ;  /* 0x00000006ff077e24 */ /* 0x004fe200088e06ff */
[----:B------:R-:W-:-:S04]  /*00a0*/  ISETP.NE.AND P0, PT, R16, UR4, PT ;  /* 0x0000000410007c0c */ /* 0x000fc8000bf05270 */
[----:B------:R-:W-:-:S13]  /*00b0*/  ISETP.EQ.U32.OR P0, PT, R0, 0x1, !P0 ;  /* 0x000000010000780c */ /* 0x000fda0004702470 */
[----:B------:R-:W-:Y:S05]  /*00c0*/  @P0 EXIT ;  /* 0x000000000000094d */ /* 0x000fea0003800000 */
[----:B------:R-:W-:Y:S01]  /*00d0*/  MOV R0, 0x0 ;  /* 0x0000000000007802 */ /* 0x000fe20000000f00 */
[----:B------:R0:W-:Y:S01]  /*00e0*/  STL [R1], R16 ;  /* 0x0000001001007387 */ /* 0x0001e20000100800 */
[----:B------:R-:W1:Y:S02]  /*00f0*/  LDCU.64 UR4, c[0x4][0x10] ;  /* 0x01000200ff0477ac */ /* 0x000e640008000a00 */
[----:B------:R0:W2:Y:S01]  /*0100*/  LDC.64 R2, c[0x4][R0] ;  /* 0x0100000000027b82 */ /* 0x0000a20000000a00 */
[----:B------:R-:W3:Y:S01]  /*0110*/  LDCU.64 UR36, c[0x0][0x358] ;  /* 0x00006b00ff2477ac */ /* 0x000ee20008000a00 */
[----:B-1----:R-:W-:Y:S02]  /*0120*/  IMAD.U32 R4, RZ, RZ, UR4 ;  /* 0x00000004ff047e24 */ /* 0x002fe4000f8e00ff */
[----:B0-----:R-:W-:-:S07]  /*0130*/  IMAD.U32 R5, RZ, RZ, UR5 ;  /* 0x00000005ff057e24 */ /* 0x001fce000f8e00ff */
[----:B------:R-:W-:-:S07]  /*0140*/  LEPC R20, `(.L_x_0) ;  /* 0x000000001014794e */ /* 0x000fce0000000000 */
[----:B--23--:R-:W-:Y:S05]  /*0150*/  CALL.ABS.NOINC R2 ;  /* 0x0000000002007343 */ /* 0x00cfea0003c00000 */
.L_x_0:
[----:B------:R-:W0:Y:S02]  /*0160*/  LDC.64 R2, c[0x0][0x380] ;  /* 0x0000e000ff027b82 */ /* 0x000e240000000a00 */
[----:B0-----:R-:W-:-:S05]  /*0170*/  IMAD.WIDE.U32 R16, R16, 0x4, R2 ;  /* 0x0000000410107825 */ /* 0x001fca00078e0002 */
[----:B------:R-:W2:Y:S04]  /*0180*/  LDG.E R3, desc[UR36][R16.64] ;  /* 0x0000002410037981 */ /* 0x000ea8000c1e1900 */
[----:B------:R-:W2:Y:S02]  /*0190*/  LDG.E R0, desc[UR36][R16.64+0x4] ;  /* 0x0000042410007981 */ /* 0x000ea4000c1e1900 */
[----:B--2---:R-:W-:-:S13]  /*01a0*/  ISETP.GT.AND P0, PT, R3, R0, PT ;  /* 0x000000000300720c */ /* 0x004fda0003f04270 */
[----:B------:R-:W-:Y:S05]  /*01b0*/  @!P0 EXIT ;  /* 0x000000000000894d */ /* 0x000fea0003800000 */
[----:B------:R-:W-:Y:S04]  /*01c0*/  STG.E desc[UR36][R16.64], R0 ;  /* 0x0000000010007986 */ /* 0x000fe8000c101924 */
[----:B------:R-:W-:Y:S01]  /*01d0*/  STG.E desc[UR36][R16.64+0x4], R3 ;  /* 0x0000040310007986 */ /* 0x000fe2000c101924 */
[----:B------:R-:W-:Y:S05]  /*01e0*/  EXIT ;  /* 0x000000000000794d */ /* 0x000fea0003800000 */
.L_x_1:
[----:B------:R-:W-:-:S00]  /*01f0*/  BRA `(.L_x_1) ;  /* 0xfffffffc00fc7947 */ /* 0x000fc0000383ffff */
[----:B------:R-:W-:-:S00]  /*0200*/  NOP ;  /* 0x0000000000007918 */ /* 0x000fc00000000000 */
[----:B------:R-:W-:-:S00]  /*0210*/  NOP ;  /* 0x0000000000007918 */ /* 0x000fc00000000000 */
[----:B------:R-:W-:-:S00]  /*0220*/  NOP ;  /* 0x0000000000007918 */ /* 0x000fc00000000000 */
[----:B------:R-:W-:-:S00]  /*0230*/  NOP ;  /* 0x0000000000007918 */ /* 0x000fc00000000000 */
[----:B------:R-:W-:-:S00]  /*0240*/  NOP ;  /* 0x0000000000007918 */ /* 0x000fc00000000000 */
[----:B------:R-:W-:-:S00]  /*0250*/  NOP ;  /* 0x0000000000007918 */ /* 0x000fc00000000000 */
[----:B------:R-:W-:-:S00]  /*0260*/  NOP ;  /* 0x0000000000007918 */ /* 0x000fc00000000000 */
[----:B------:R-:W-:-:S00]  /*0270*/  NOP ;  /* 0x0000000000007918 */ /* 0x000fc00000000000 */
.L_x_4:


//--------------------- .text._Z15oddEvenExchangePi --------------------------
	.section	.text._Z15oddEvenExchangePi,"ax",@progbits
	.align	128
        .global         _Z15oddEvenExchangePi
        .type           _Z15oddEvenExchangePi,@function
        .size           _Z15oddEvenExchangePi,(.L_x_5 - _Z15oddEvenExchangePi)
        .other          _Z15oddEvenExchangePi,@"STO_CUDA_ENTRY STV_DEFAULT"
_Z15oddEvenExchangePi:
.text._Z15oddEvenExchangePi:
        /* <DEDUP_REMOVED lines=11> */
[----:B------:R-:W-:-:S13]  /*00b0*/  ISETP.NE.U32.OR P0, PT, R0, 0x1, !P0 ;  /* 0x000000010000780c */ /* 0x000fda0004705470 */
        /* <DEDUP_REMOVED lines=10> */
.L_x_2:
        /* <DEDUP_REMOVED lines=9> */
.L_x_3:
        /* <DEDUP_REMOVED lines=9> */
.L_x_5:


//--------------------- .nv.global.init           --------------------------
	.section	.nv.global.init,"aw",@progbits
.nv.global.init:
	.type		$str,@object
	.size		$str,($str$1 - $str)
$str:
        /*0000*/ 	.byte	0x70, 0x72, 0x69, 0x6e, 0x74, 0x69, 0x6e, 0x67, 0x20, 0x66, 0x72, 0x6f, 0x6d, 0x20, 0x4f, 0x45
        /*0010*/ 	.byte	0x20, 0x61, 0x6e, 0x64, 0x20, 0x25, 0x69, 0x0a, 0x00
	.type		$str$1,@object
	.size		$str$1,(.L_1 - $str$1)
$str$1:
        /*0019*/ 	.byte	0x70, 0x72, 0x69, 0x6e, 0x74, 0x69, 0x6e, 0x67, 0x20, 0x66, 0x72, 0x6f, 0x6d, 0x20, 0x45, 0x4f
        /*0029*/ 	.byte	0x20, 0x61, 0x6e, 0x64, 0x20, 0x25, 0x69, 0x0a, 0x00
.L_1:


//--------------------- .nv.shared.reserved.0     --------------------------
	.section	.nv.shared.reserved.0,"aw",@nobits
	.weak		__nv_reservedSMEM_offset_0_alias
	.size		__nv_reservedSMEM_offset_0_alias, 0, 64
	.other		__nv_reservedSMEM_offset_0_alias,@"STO_CUDA_RESERVED_SHARED STV_DEFAULT"
__nv_reservedSMEM_offset_0_alias:
	.zero		0
	.zero		64


//--------------------- .nv.constant0._Z15evenOddExchangePi --------------------------
	.section	.nv.constant0._Z15evenOddExchangePi,"a",@progbits
	.sectionflags	@""
	.align	4
.nv.constant0._Z15evenOddExchangePi:
	.zero		904


//--------------------- .nv.constant0._Z15oddEvenExchangePi --------------------------
	.section	.nv.constant0._Z15oddEvenExchangePi,"a",@progbits
	.sectionflags	@""
	.align	4
.nv.constant0._Z15oddEvenExchangePi:
	.zero		904


//--------------------- SYMBOLS --------------------------

	.type		.nv.reservedSmem.offset0,@object
	.size		.nv.reservedSmem.offset0,0x4
	.type		vprintf,@function
